//
// Generated by NVIDIA NVVM Compiler
//
// Compiler Build ID: CL-36424714
// Cuda compilation tools, release 13.0, V13.0.88
// Based on NVVM 20.0.0
//

.version 9.0
.target sm_100
.address_size 64

	// .globl	_Z10bfs_kernel8COOGraphPjS0_j

.visible .entry _Z10bfs_kernel8COOGraphPjS0_j(
	.param .align 8 .b8 _Z10bfs_kernel8COOGraphPjS0_j_param_0[24],
	.param .u64 .ptr .align 1 _Z10bfs_kernel8COOGraphPjS0_j_param_1,
	.param .u64 .ptr .align 1 _Z10bfs_kernel8COOGraphPjS0_j_param_2,
	.param .u32 _Z10bfs_kernel8COOGraphPjS0_j_param_3
)
{
	.reg .pred 	%p<4>;
	.reg .b32 	%r<14>;
	.reg .b64 	%rd<18>;

	ld.param.u64 	%rd5, [_Z10bfs_kernel8COOGraphPjS0_j_param_0+8];
	ld.param.u64 	%rd4, [_Z10bfs_kernel8COOGraphPjS0_j_param_0];
	ld.param.v2.u32 	{%r2, %r3}, [_Z10bfs_kernel8COOGraphPjS0_j_param_0+16];
	ld.param.u64 	%rd7, [_Z10bfs_kernel8COOGraphPjS0_j_param_1];
	ld.param.u64 	%rd6, [_Z10bfs_kernel8COOGraphPjS0_j_param_2];
	ld.param.u32 	%r4, [_Z10bfs_kernel8COOGraphPjS0_j_param_3];
	cvta.to.global.u64 	%rd1, %rd7;
	mov.u32 	%r5, %ctaid.x;
	mov.u32 	%r6, %ntid.x;
	mov.u32 	%r7, %tid.x;
	mad.lo.s32 	%r1, %r5, %r6, %r7;
	setp.ge.u32 	%p1, %r1, %r2;
	@%p1 bra 	$L__BB0_4;
	cvta.to.global.u64 	%rd8, %rd4;
	mul.wide.u32 	%rd9, %r1, 4;
	add.s64 	%rd10, %rd8, %rd9;
	ld.global.u32 	%r8, [%rd10];
	mul.wide.u32 	%rd11, %r8, 4;
	add.s64 	%rd12, %rd1, %rd11;
	ld.global.u32 	%r9, [%rd12];
	add.s32 	%r10, %r4, -1;
	setp.ne.s32 	%p2, %r9, %r10;
	@%p2 bra 	$L__BB0_4;
	cvta.to.global.u64 	%rd13, %rd5;
	add.s64 	%rd15, %rd13, %rd9;
	ld.global.u32 	%r11, [%rd15];
	mul.wide.u32 	%rd16, %r11, 4;
	add.s64 	%rd3, %rd1, %rd16;
	ld.global.u32 	%r12, [%rd3];
	setp.ne.s32 	%p3, %r12, -1;
	@%p3 bra 	$L__BB0_4;
	st.global.u32 	[%rd3], %r4;
	cvta.to.global.u64 	%rd17, %rd6;
	mov.b32 	%r13, 1;
	st.global.u32 	[%rd17], %r13;
$L__BB0_4:
	ret;

}


// ===== COMPILED SASS (sm_100) =====

	.target	sm_100

	.elftype	@"ET_EXEC"


//--------------------- .note.nv.tkinfo           --------------------------
	.section	.note.nv.tkinfo,"",@"SHT_NOTE"
	.sectionflags	@"SHF_NOTE_NV_TKINFO"
	.tkinfo
        /*0018*/ 	.word	0x00000002
        /*0030*/ 	.string	""
        /*0030*/ 	.string	"ptxas"
        /*0030*/ 	.string	"Cuda compilation tools, release 13.0, V13.0.88"
        /*0030*/ 	.string	"Build cuda_13.0.r13.0/compiler.36424714_0"
        /*0030*/ 	.string	"-arch sm_100 -m 64 "



//--------------------- .note.nv.cuinfo           --------------------------
	.section	.note.nv.cuinfo,"",@"SHT_NOTE"
	.sectionflags	@"SHF_NOTE_NV_CUINFO"
        /*0018*/ 	.short	0x0002
        /*001a*/ 	.short	0x0064
        /*001c*/ 	.short	0x0082
	.zero		2


//--------------------- .nv.info                  --------------------------
	.section	.nv.info,"",@"SHT_CUDA_INFO"
	.align	4


	//----- nvinfo : EIATTR_REGCOUNT
	.align		4
        /*0000*/ 	.byte	0x04, 0x2f
        /*0002*/ 	.short	(.L_1 - .L_0)
	.align		4
.L_0:
        /*0004*/ 	.word	index@(_Z10bfs_kernel8COOGraphPjS0_j)
        /*0008*/ 	.word	0x00000010


	//----- nvinfo : EIATTR_FRAME_SIZE
	.align		4
.L_1:
        /*000c*/ 	.byte	0x04, 0x11
        /*000e*/ 	.short	(.L_3 - .L_2)
	.align		4
.L_2:
        /*0010*/ 	.word	index@(_Z10bfs_kernel8COOGraphPjS0_j)
        /*0014*/ 	.word	0x00000000


	//----- nvinfo : EIATTR_MIN_STACK_SIZE
	.align		4
.L_3:
        /*0018*/ 	.byte	0x04, 0x12
        /*001a*/ 	.short	(.L_5 - .L_4)
	.align		4
.L_4:
        /*001c*/ 	.word	index@(_Z10bfs_kernel8COOGraphPjS0_j)
        /*0020*/ 	.word	0x00000000
.L_5:


//--------------------- .nv.compat                --------------------------
	.section	.nv.compat,"",@"SHT_CUDA_COMPAT_INFO"
	.align	4
        /*0000*/ 	.byte	0x02, 0x09, 0x00, 0x00, 0x02, 0x02, 0x01, 0x00, 0x02, 0x05, 0x05, 0x00, 0x03, 0x07, 0x01, 0x01
        /*0010*/ 	.byte	0x02, 0x03, 0x00, 0x00, 0x02, 0x06, 0x01, 0x00, 0x04, 0x0b, 0x08, 0x00, 0x09, 0x00, 0x00, 0x00
        /*0020*/ 	.byte	0x00, 0x00, 0x00, 0x00


//--------------------- .nv.info._Z10bfs_kernel8COOGraphPjS0_j --------------------------
	.section	.nv.info._Z10bfs_kernel8COOGraphPjS0_j,"",@"SHT_CUDA_INFO"
	.sectionflags	@""
	.align	4


	//----- nvinfo : EIATTR_CUDA_API_VERSION
	.align		4
        /*0000*/ 	.byte	0x04, 0x37
        /*0002*/ 	.short	(.L_7 - .L_6)
.L_6:
        /*0004*/ 	.word	0x00000082


	//----- nvinfo : EIATTR_KPARAM_INFO
	.align		4
.L_7:
        /*0008*/ 	.byte	0x04, 0x17
        /*000a*/ 	.short	(.L_9 - .L_8)
.L_8:
        /*000c*/ 	.word	0x00000000
        /*0010*/ 	.short	0x0003
        /*0012*/ 	.short	0x0028
        /*0014*/ 	.byte	0x00, 0xf0, 0x11, 0x00


	//----- nvinfo : EIATTR_KPARAM_INFO
	.align		4
.L_9:
        /*0018*/ 	.byte	0x04, 0x17
        /*001a*/ 	.short	(.L_11 - .L_10)
.L_10:
        /*001c*/ 	.word	0x00000000
        /*0020*/ 	.short	0x0002
        /*0022*/ 	.short	0x0020
        /*0024*/ 	.byte	0x00, 0xf5, 0x21, 0x00


	//----- nvinfo : EIATTR_KPARAM_INFO
	.align		4
.L_11:
        /*0028*/ 	.byte	0x04, 0x17
        /*002a*/ 	.short	(.L_13 - .L_12)
.L_12:
        /*002c*/ 	.word	0x00000000
        /*0030*/ 	.short	0x0001
        /*0032*/ 	.short	0x0018
        /*0034*/ 	.byte	0x00, 0xf5, 0x21, 0x00


	//----- nvinfo : EIATTR_KPARAM_INFO
	.align		4
.L_13:
        /*0038*/ 	.byte	0x04, 0x17
        /*003a*/ 	.short	(.L_15 - .L_14)
.L_14:
        /*003c*/ 	.word	0x00000000
        /*0040*/ 	.short	0x0000
        /*0042*/ 	.short	0x0000
        /*0044*/ 	.byte	0x00, 0xf0, 0x61, 0x00


	//----- nvinfo : EIATTR_SPARSE_MMA_MASK
	.align		4
.L_15:
        /*0048*/ 	.byte	0x03, 0x50
        /*004a*/ 	.short	0x0000


	//----- nvinfo : EIATTR_MAXREG_COUNT
	.align		4
        /*004c*/ 	.byte	0x03, 0x1b
        /*004e*/ 	.short	0x00ff


	//----- nvinfo : EIATTR_MERCURY_ISA_VERSION
	.align		4
        /*0050*/ 	.byte	0x03, 0x5f
        /*0052*/ 	.short	0x0101


	//----- nvinfo : EIATTR_VRC_CTA_INIT_COUNT
	.align		4
        /*0054*/ 	.byte	0x02, 0x4a
	.zero		1
	.zero		1


	//----- nvinfo : EIATTR_EXIT_INSTR_OFFSETS
	.align		4
        /*0058*/ 	.byte	0x04, 0x1c
        /*005a*/ 	.short	(.L_17 - .L_16)


	//   ....[0]....
.L_16:
        /*005c*/ 	.word	0x00000070


	//   ....[1]....
        /*0060*/ 	.word	0x00000120


	//   ....[2]....
        /*0064*/ 	.word	0x00000190


	//   ....[3]....
        /*0068*/ 	.word	0x000001e0


	//----- nvinfo : EIATTR_CBANK_PARAM_SIZE
	.align		4
.L_17:
        /*006c*/ 	.byte	0x03, 0x19
        /*006e*/ 	.short	0x002c


	//----- nvinfo : EIATTR_PARAM_CBANK
	.align		4
        /*0070*/ 	.byte	0x04, 0x0a
        /*0072*/ 	.short	(.L_19 - .L_18)
	.align		4
.L_18:
        /*0074*/ 	.word	index@(.nv.constant0._Z10bfs_kernel8COOGraphPjS0_j)
        /*0078*/ 	.short	0x0380
        /*007a*/ 	.short	0x002c


	//----- nvinfo : EIATTR_SW_WAR
	.align		4
.L_19:
        /*007c*/ 	.byte	0x04, 0x36
        /*007e*/ 	.short	(.L_21 - .L_20)
.L_20:
        /*0080*/ 	.word	0x00000008
.L_21:


//--------------------- .nv.callgraph             --------------------------
	.section	.nv.callgraph,"",@"SHT_CUDA_CALLGRAPH"
	.align	4
	.sectionentsize	8
	.align		4
        /*0000*/ 	.word	0x00000000
	.align		4
        /*0004*/ 	.word	0xffffffff
	.align		4
        /*0008*/ 	.word	0x00000000
	.align		4
        /*000c*/ 	.word	0xfffffffe
	.align		4
        /*0010*/ 	.word	0x00000000
	.align		4
        /*0014*/ 	.word	0xfffffffd
	.align		4
        /*0018*/ 	.word	0x00000000
	.align		4
        /*001c*/ 	.word	0xfffffffc


//--------------------- .text._Z10bfs_kernel8COOGraphPjS0_j --------------------------
	.section	.text._Z10bfs_kernel8COOGraphPjS0_j,"ax",@progbits
	.align	128
        .global         _Z10bfs_kernel8COOGraphPjS0_j
        .type           _Z10bfs_kernel8COOGraphPjS0_j,@function
        .size           _Z10bfs_kernel8COOGraphPjS0_j,(.L_x_1 - _Z10bfs_kernel8COOGraphPjS0_j)
        .other          _Z10bfs_kernel8COOGraphPjS0_j,@"STO_CUDA_ENTRY STV_DEFAULT"
_Z10bfs_kernel8COOGraphPjS0_j:
.text._Z10bfs_kernel8COOGraphPjS0_j:
[----:B------:R-:W-:Y:S01]  /*0000*/  LDC R1, c[0x0][0x37c] ;  /* 0x0000df00ff017b82 */ /* 0x000fe20000000800 */
[----:B------:R-:W0:Y:S07]  /*0010*/  S2R R0, SR_TID.X ;  /* 0x0000000000007919 */ /* 0x000e2e0000002100 */
[----:B------:R-:W0:Y:S01]  /*0020*/  S2UR UR4, SR_CTAID.X ;  /* 0x00000000000479c3 */ /* 0x000e220000002500 */
[----:B------:R-:W1:Y:S07]  /*0030*/  LDCU UR5, c[0x0][0x390] ;  /* 0x00007200ff0577ac */ /* 0x000e6e0008000800 */
[----:B------:R-:W0:Y:S02]  /*0040*/  LDC R9, c[0x0][0x360] ;  /* 0x0000d800ff097b82 */ /* 0x000e240000000800 */
[----:B0-----:R-:W-:-:S05]  /*0050*/  IMAD R9, R9, UR4, R0 ;  /* 0x0000000409097c24 */ /* 0x001fca000f8e0200 */
[----:B-1----:R-:W-:-:S13]  /*0060*/  ISETP.GE.U32.AND P0, PT, R9, UR5, PT ;  /* 0x0000000509007c0c */ /* 0x002fda000bf06070 */
[----:B------:R-:W-:Y:S05]  /*0070*/  @P0 EXIT ;  /* 0x000000000000094d */ /* 0x000fea0003800000 */
[----:B------:R-:W0:Y:S01]  /*0080*/  LDC.64 R2, c[0x0][0x380] ;  /* 0x0000e000ff027b82 */ /* 0x000e220000000a00 */
[----:B------:R-:W1:Y:S07]  /*0090*/  LDCU.64 UR4, c[0x0][0x358] ;  /* 0x00006b00ff0477ac */ /* 0x000e6e0008000a00 */
[----:B------:R-:W2:Y:S08]  /*00a0*/  LDC.64 R6, c[0x0][0x398] ;  /* 0x0000e600ff067b82 */ /* 0x000eb00000000a00 */
[----:B------:R-:W3:Y:S01]  /*00b0*/  LDC R13, c[0x0][0x3a8] ;  /* 0x0000ea00ff0d7b82 */ /* 0x000ee20000000800 */
[----:B0-----:R-:W-:-:S06]  /*00c0*/  IMAD.WIDE.U32 R2, R9, 0x4, R2 ;  /* 0x0000000409027825 */ /* 0x001fcc00078e0002 */
[----:B-1----:R-:W2:Y:S02]  /*00d0*/  LDG.E R3, desc[UR4][R2.64] ;  /* 0x0000000402037981 */ /* 0x002ea4000c1e1900 */
[----:B--2---:R-:W-:-:S06]  /*00e0*/  IMAD.WIDE.U32 R4, R3, 0x4, R6 ;  /* 0x0000000403047825 */ /* 0x004fcc00078e0006 */
[----:B------:R-:W2:Y:S01]  /*00f0*/  LDG.E R4, desc[UR4][R4.64] ;  /* 0x0000000404047981 */ /* 0x000ea2000c1e1900 */
[----:B---3--:R-:W-:-:S04]  /*0100*/  IADD3 R11, PT, PT, R13, -0x1, RZ ;  /* 0xffffffff0d0b7810 */ /* 0x008fc80007ffe0ff */
[----:B--2---:R-:W-:-:S13]  /*0110*/  ISETP.NE.AND P0, PT, R4, R11, PT ;  /* 0x0000000b0400720c */ /* 0x004fda0003f05270 */
[----:B------:R-:W-:Y:S05]  /*0120*/  @P0 EXIT ;  /* 0x000000000000094d */ /* 0x000fea0003800000 */
[----:B------:R-:W0:Y:S02]  /*0130*/  LDC.64 R2, c[0x0][0x388] ;  /* 0x0000e200ff027b82 */ /* 0x000e240000000a00 */
[----:B0-----:R-:W-:-:S06]  /*0140*/  IMAD.WIDE.U32 R2, R9, 0x4, R2 ;  /* 0x0000000409027825 */ /* 0x001fcc00078e0002 */
[----:B------:R-:W2:Y:S02]  /*0150*/  LDG.E R3, desc[UR4][R2.64] ;  /* 0x0000000402037981 */ /* 0x000ea4000c1e1900 */
[----:B--2---:R-:W-:-:S05]  /*0160*/  IMAD.WIDE.U32 R4, R3, 0x4, R6 ;  /* 0x0000000403047825 */ /* 0x004fca00078e0006 */
[----:B------:R-:W2:Y:S02]  /*0170*/  LDG.E R0, desc[UR4][R4.64] ;  /* 0x0000000404007981 */ /* 0x000ea4000c1e1900 */
[----:B--2---:R-:W-:-:S13]  /*0180*/  ISETP.NE.AND P0, PT, R0, -0x1, PT ;  /* 0xffffffff0000780c */ /* 0x004fda0003f05270 */
[----:B------:R-:W-:Y:S05]  /*0190*/  @P0 EXIT ;  /* 0x000000000000094d */ /* 0x000fea0003800000 */
[----:B------:R-:W0:Y:S01]  /*01a0*/  LDC.64 R2, c[0x0][0x3a0] ;  /* 0x0000e800ff027b82 */ /* 0x000e220000000a00 */
[----:B------:R-:W-:Y:S01]  /*01b0*/  HFMA2 R7, -RZ, RZ, 0, 5.9604644775390625e-08 ;  /* 0x00000001ff077431 */ /* 0x000fe200000001ff */
[----:B------:R-:W-:Y:S04]  /*01c0*/  STG.E desc[UR4][R4.64], R13 ;  /* 0x0000000d04007986 */ /* 0x000fe8000c101904 */
[----:B0-----:R-:W-:Y:S01]  /*01d0*/  STG.E desc[UR4][R2.64], R7 ;  /* 0x0000000702007986 */ /* 0x001fe2000c101904 */
[----:B------:R-:W-:Y:S05]  /*01e0*/  EXIT ;  /* 0x000000000000794d */ /* 0x000fea0003800000 */
.L_x_0:
[----:B------:R-:W-:-:S00]  /*01f0*/  BRA `(.L_x_0) ;  /* 0xfffffffc00fc7947 */ /* 0x000fc0000383ffff */
[----:B------:R-:W-:-:S00]  /*0200*/  NOP ;  /* 0x0000000000007918 */ /* 0x000fc00000000000 */
[----:B------:R-:W-:-:S00]  /*0210*/  NOP ;  /* 0x0000000000007918 */ /* 0x000fc00000000000 */
[----:B------:R-:W-:-:S00]  /*0220*/  NOP ;  /* 0x0000000000007918 */ /* 0x000fc00000000000 */
[----:B------:R-:W-:-:S00]  /*0230*/  NOP ;  /* 0x0000000000007918 */ /* 0x000fc00000000000 */
[----:B------:R-:W-:-:S00]  /*0240*/  NOP ;  /* 0x0000000000007918 */ /* 0x000fc00000000000 */
[----:B------:R-:W-:-:S00]  /*0250*/  NOP ;  /* 0x0000000000007918 */ /* 0x000fc00000000000 */
[----:B------:R-:W-:-:S00]  /*0260*/  NOP ;  /* 0x0000000000007918 */ /* 0x000fc00000000000 */
[----:B------:R-:W-:-:S00]  /*0270*/  NOP ;  /* 0x0000000000007918 */ /* 0x000fc00000000000 */
.L_x_1:


//--------------------- .nv.shared.reserved.0     --------------------------
	.section	.nv.shared.reserved.0,"aw",@nobits
	.weak		__nv_reservedSMEM_offset_0_alias
	.size		__nv_reservedSMEM_offset_0_alias, 0, 64
	.other		__nv_reservedSMEM_offset_0_alias,@"STO_CUDA_RESERVED_SHARED STV_DEFAULT"
__nv_reservedSMEM_offset_0_alias:
	.zero		0
	.zero		64


//--------------------- .nv.constant0._Z10bfs_kernel8COOGraphPjS0_j --------------------------
	.section	.nv.constant0._Z10bfs_kernel8COOGraphPjS0_j,"a",@progbits
	.sectionflags	@""
	.align	4
.nv.constant0._Z10bfs_kernel8COOGraphPjS0_j:
	.zero		940


//--------------------- SYMBOLS --------------------------

	.type		.nv.reservedSmem.offset0,@object
	.size		.nv.reservedSmem.offset0,0x4
